	.headerflags	@"EF_CUDA_TEXMODE_UNIFIED EF_CUDA_64BIT_ADDRESS EF_CUDA_ACCELERATORS EF_CUDA_SM90 EF_CUDA_VIRTUAL_SM(EF_CUDA_SM90)"
	.elftype	@"ET_EXEC"


//--------------------- .nv.info                  --------------------------
	.section	.nv.info,"",@"SHT_CUDA_INFO"
	.align	4


	//----- nvinfo : EIATTR_REGCOUNT
	.align		4
        /*0000*/ 	.byte	0x04, 0x2f
        /*0002*/ 	.short	(.L_1 - .L_0)
	.align		4
.L_0:
        /*0004*/ 	.word	index@(triton_poi_fused_mul_2)
        /*0008*/ 	.word	0x0000000a


	//----- nvinfo : EIATTR_MIN_STACK_SIZE
	.align		4
.L_1:
        /*000c*/ 	.byte	0x04, 0x12
        /*000e*/ 	.short	(.L_3 - .L_2)
	.align		4
.L_2:
        /*0010*/ 	.word	index@(triton_poi_fused_mul_2)
        /*0014*/ 	.word	0x00000000


	//----- nvinfo : EIATTR_FRAME_SIZE
	.align		4
.L_3:
        /*0018*/ 	.byte	0x04, 0x11
        /*001a*/ 	.short	(.L_5 - .L_4)
	.align		4
.L_4:
        /*001c*/ 	.word	index@(triton_poi_fused_mul_2)
        /*0020*/ 	.word	0x00000000


	//----- nvinfo : EIATTR_MIN_STACK_SIZE
	.align		4
.L_5:
        /*0024*/ 	.byte	0x04, 0x12
        /*0026*/ 	.short	(.L_7 - .L_6)
	.align		4
.L_6:
        /*0028*/ 	.word	index@(triton_poi_fused_mul_2)
        /*002c*/ 	.word	0x00000000
.L_7:


//--------------------- .nv.info.triton_poi_fused_mul_2 --------------------------
	.section	.nv.info.triton_poi_fused_mul_2,"",@"SHT_CUDA_INFO"
	.sectionflags	@""
	.align	4


	//----- nvinfo : EIATTR_CUDA_API_VERSION
	.align		4
        /*0000*/ 	.byte	0x04, 0x37
        /*0002*/ 	.short	(.L_9 - .L_8)
.L_8:
        /*0004*/ 	.word	0x0000007c


	//----- nvinfo : EIATTR_KPARAM_INFO
	.align		4
.L_9:
        /*0008*/ 	.byte	0x04, 0x17
        /*000a*/ 	.short	(.L_11 - .L_10)
.L_10:
        /*000c*/ 	.word	0x00000000
        /*0010*/ 	.short	0x0003
        /*0012*/ 	.short	0x0018
        /*0014*/ 	.byte	0x00, 0xf0, 0x11, 0x00


	//----- nvinfo : EIATTR_KPARAM_INFO
	.align		4
.L_11:
        /*0018*/ 	.byte	0x04, 0x17
        /*001a*/ 	.short	(.L_13 - .L_12)
.L_12:
        /*001c*/ 	.word	0x00000000
        /*0020*/ 	.short	0x0002
        /*0022*/ 	.short	0x0010
        /*0024*/ 	.byte	0x00, 0xf4, 0x21, 0x00


	//----- nvinfo : EIATTR_KPARAM_INFO
	.align		4
.L_13:
        /*0028*/ 	.byte	0x04, 0x17
        /*002a*/ 	.short	(.L_15 - .L_14)
.L_14:
        /*002c*/ 	.word	0x00000000
        /*0030*/ 	.short	0x0001
        /*0032*/ 	.short	0x0008
        /*0034*/ 	.byte	0x00, 0xf4, 0x21, 0x00


	//----- nvinfo : EIATTR_KPARAM_INFO
	.align		4
.L_15:
        /*0038*/ 	.byte	0x04, 0x17
        /*003a*/ 	.short	(.L_17 - .L_16)
.L_16:
        /*003c*/ 	.word	0x00000000
        /*0040*/ 	.short	0x0000
        /*0042*/ 	.short	0x0000
        /*0044*/ 	.byte	0x00, 0xf4, 0x21, 0x00


	//----- nvinfo : EIATTR_SPARSE_MMA_MASK
	.align		4
.L_17:
        /*0048*/ 	.byte	0x03, 0x50
        /*004a*/ 	.short	0x0000


	//----- nvinfo : EIATTR_MAXREG_COUNT
	.align		4
        /*004c*/ 	.byte	0x03, 0x1b
        /*004e*/ 	.short	0x00ff


	//----- nvinfo : EIATTR_EXIT_INSTR_OFFSETS
	.align		4
        /*0050*/ 	.byte	0x04, 0x1c
        /*0052*/ 	.short	(.L_19 - .L_18)


	//   ....[0]....
.L_18:
        /*0054*/ 	.word	0x00000250


	//   ....[1]....
        /*0058*/ 	.word	0x00000270


	//----- nvinfo : EIATTR_REQNTID
	.align		4
.L_19:
        /*005c*/ 	.byte	0x04, 0x10
        /*005e*/ 	.short	(.L_21 - .L_20)
.L_20:
        /*0060*/ 	.word	0x00000080
        /*0064*/ 	.word	0x00000001
        /*0068*/ 	.word	0x00000001


	//----- nvinfo : EIATTR_CBANK_PARAM_SIZE
	.align		4
.L_21:
        /*006c*/ 	.byte	0x03, 0x19
        /*006e*/ 	.short	0x001c


	//----- nvinfo : EIATTR_PARAM_CBANK
	.align		4
        /*0070*/ 	.byte	0x04, 0x0a
        /*0072*/ 	.short	(.L_23 - .L_22)
	.align		4
.L_22:
        /*0074*/ 	.word	index@(.nv.constant0.triton_poi_fused_mul_2)
        /*0078*/ 	.short	0x0210
        /*007a*/ 	.short	0x001c


	//----- nvinfo : EIATTR_SW_WAR
	.align		4
.L_23:
        /*007c*/ 	.byte	0x04, 0x36
        /*007e*/ 	.short	(.L_25 - .L_24)
.L_24:
        /*0080*/ 	.word	0x00000008
.L_25:


//--------------------- .nv.callgraph             --------------------------
	.section	.nv.callgraph,"",@"SHT_CUDA_CALLGRAPH"
	.align	4
	.sectionentsize	8
	.align		4
        /*0000*/ 	.word	0x00000000
	.align		4
        /*0004*/ 	.word	0xffffffff
	.align		4
        /*0008*/ 	.word	0x00000000
	.align		4
        /*000c*/ 	.word	0xfffffffe
	.align		4
        /*0010*/ 	.word	0x00000000
	.align		4
        /*0014*/ 	.word	0xfffffffd
	.align		4
        /*0018*/ 	.word	0x00000000
	.align		4
        /*001c*/ 	.word	0xfffffffc


//--------------------- .text.triton_poi_fused_mul_2 --------------------------
	.section	.text.triton_poi_fused_mul_2,"ax",@progbits
	.align	128
        .global         triton_poi_fused_mul_2
        .type           triton_poi_fused_mul_2,@function
        .size           triton_poi_fused_mul_2,(.L_x_1 - triton_poi_fused_mul_2)
        .other          triton_poi_fused_mul_2,@"STO_CUDA_ENTRY STV_DEFAULT"
triton_poi_fused_mul_2:
.text.triton_poi_fused_mul_2:
[----:B------:R-:W0:Y:S02]  /*0000*/  LDC R1, c[0x0][0x28] ;  /* 0x00000a00ff017b82 */ /* 0x000e240000000800 */
[----:B------:R-:W1:Y:S01]  /*0010*/  S2R R0, SR_TID.X ;  /* 0x0000000000007919 */ /* 0x000e620000002100 */
[----:B------:R-:W2:Y:S01]  /*0020*/  LDC.64 R4, c[0x0][0x218] ;  /* 0x00008600ff047b82 */ /* 0x000ea20000000a00 */
[----:B------:R-:W-:Y:S01]  /*0030*/  IMAD.MOV.U32 R6, RZ, RZ, RZ ;  /* 0x000000ffff067224 */ /* 0x000fe200078e00ff */
[----:B------:R-:W-:Y:S01]  /*0040*/  ULDC.64 UR4, c[0x0][0x208] ;  /* 0x0000820000047ab9 */ /* 0x000fe20000000a00 */
[----:B------:R-:W3:Y:S01]  /*0050*/  S2R R7, SR_CTAID.X ;  /* 0x0000000000077919 */ /* 0x000ee20000002500 */
[----:B-1----:R-:W-:Y:S02]  /*0060*/  LOP3.LUT R0, R0, 0x7f, RZ, 0xc0, !PT ;  /* 0x0000007f00007812 */ /* 0x002fe400078ec0ff */
[----:B---3--:R-:W-:-:S03]  /*0070*/  SHF.R.S32.HI R2, RZ, 0x18, R7 ;  /* 0x00000018ff027819 */ /* 0x008fc60000011407 */
[----:B------:R-:W-:Y:S01]  /*0080*/  IMAD R7, R7, 0x80, R0 ;  /* 0x0000008007077824 */ /* 0x000fe200078e0200 */
[----:B------:R-:W-:-:S04]  /*0090*/  SGXT R0, R2, 0x1 ;  /* 0x000000010200781a */ /* 0x000fc80000000200 */
[----:B------:R-:W-:Y:S02]  /*00a0*/  ISETP.GE.AND P0, PT, R7, 0x100, PT ;  /* 0x000001000700780c */ /* 0x000fe40003f06270 */
[----:B------:R-:W-:-:S04]  /*00b0*/  LEA.HI R0, R0, R7, RZ, 0x4 ;  /* 0x0000000700007211 */ /* 0x000fc800078f20ff */
[----:B------:R-:W-:-:S05]  /*00c0*/  SHF.R.S32.HI R3, RZ, 0x4, R0 ;  /* 0x00000004ff037819 */ /* 0x000fca0000011400 */
[----:B--2---:R-:W-:Y:S02]  /*00d0*/  IMAD.WIDE R4, R3, 0x4, R4 ;  /* 0x0000000403047825 */ /* 0x004fe400078e0204 */
[----:B------:R-:W1:Y:S03]  /*00e0*/  LDC.64 R2, c[0x0][0x210] ;  /* 0x00008400ff027b82 */ /* 0x000e660000000a00 */
[----:B------:R2:W3:Y:S01]  /*00f0*/  @!P0 LDG.E.EL R6, desc[UR4][R4.64] ;  /* 0x0000000404068981 */ /* 0x0004e2000c2e1900 */
[----:B------:R-:W-:Y:S01]  /*0100*/  HFMA2.MMA R0, -RZ, RZ, 0, 0 ;  /* 0x00000000ff007435 */ /* 0x000fe200000001ff */
[----:B-1----:R-:W-:-:S09]  /*0110*/  IMAD.WIDE R2, R7, 0x4, R2 ;  /* 0x0000000407027825 */ /* 0x002fd200078e0202 */
[----:B------:R1:W4:Y:S01]  /*0120*/  @!P0 LDG.E R0, desc[UR4][R2.64] ;  /* 0x0000000402008981 */ /* 0x000322000c1e1900 */
[----:B--2---:R-:W-:Y:S01]  /*0130*/  MOV R5, 0x3e800000 ;  /* 0x3e80000000057802 */ /* 0x004fe20000000f00 */
[----:B-1----:R-:W1:Y:S02]  /*0140*/  LDC.64 R2, c[0x0][0x220] ;  /* 0x00008800ff027b82 */ /* 0x002e640000000a00 */
[----:B-1----:R-:W-:Y:S01]  /*0150*/  IMAD.WIDE R2, R7, 0x4, R2 ;  /* 0x0000000407027825 */ /* 0x002fe200078e0202 */
[----:B---3--:R-:W-:-:S04]  /*0160*/  FSETP.GEU.AND P1, PT, R6, RZ, PT ;  /* 0x000000ff0600720b */ /* 0x008fc80003f2e000 */
[----:B------:R-:W-:-:S05]  /*0170*/  FSEL R6, R6, RZ, P1 ;  /* 0x000000ff06067208 */ /* 0x000fca0000800000 */
[----:B------:R-:W-:-:S04]  /*0180*/  FADD R6, RZ, -R6 ;  /* 0x80000006ff067221 */ /* 0x000fc80000000000 */
[----:B------:R-:W-:-:S05]  /*0190*/  FMUL R6, R6, 1.4426950216293334961 ;  /* 0x3fb8aa3b06067820 */ /* 0x000fca0000400000 */
[----:B------:R-:W-:-:S13]  /*01a0*/  FSETP.GEU.AND P1, PT, R6, -126, PT ;  /* 0xc2fc00000600780b */ /* 0x000fda0003f2e000 */
[----:B------:R-:W-:-:S04]  /*01b0*/  @!P1 FMUL R6, R6, 0.5 ;  /* 0x3f00000006069820 */ /* 0x000fc80000400000 */
[----:B------:R-:W1:Y:S02]  /*01c0*/  MUFU.EX2 R4, R6 ;  /* 0x0000000600047308 */ /* 0x000e640000000800 */
[----:B-1----:R-:W-:-:S04]  /*01d0*/  @!P1 FMUL R4, R4, R4 ;  /* 0x0000000404049220 */ /* 0x002fc80000400000 */
[----:B------:R-:W-:-:S05]  /*01e0*/  FADD R4, R4, 1 ;  /* 0x3f80000004047421 */ /* 0x000fca0000000000 */
[----:B------:R-:W-:-:S04]  /*01f0*/  FSETP.GT.AND P1, PT, R4, 8.50705917302346158658e+37, PT ;  /* 0x7e8000000400780b */ /* 0x000fc80003f24000 */
[----:B------:R-:W-:-:S09]  /*0200*/  FSEL R5, R5, 1, P1 ;  /* 0x3f80000005057808 */ /* 0x000fd20000800000 */
[----:B------:R-:W-:-:S06]  /*0210*/  @P1 FMUL R4, R4, 0.25 ;  /* 0x3e80000004041820 */ /* 0x000fcc0000400000 */
[----:B------:R-:W1:Y:S02]  /*0220*/  MUFU.RCP R4, R4 ;  /* 0x0000000400047308 */ /* 0x000e640000001000 */
[----:B-1----:R-:W-:-:S04]  /*0230*/  FMUL R5, R4, R5 ;  /* 0x0000000504057220 */ /* 0x002fc80000400000 */
[----:B----4-:R-:W-:Y:S01]  /*0240*/  FMUL R5, R5, R0 ;  /* 0x0000000005057220 */ /* 0x010fe20000400000 */
[----:B------:R-:W-:Y:S06]  /*0250*/  @P0 EXIT ;  /* 0x000000000000094d */ /* 0x000fec0003800000 */
[----:B------:R-:W-:Y:S01]  /*0260*/  STG.E desc[UR4][R2.64], R5 ;  /* 0x0000000502007986 */ /* 0x000fe2000c101904 */
[----:B------:R-:W-:Y:S05]  /*0270*/  EXIT ;  /* 0x000000000000794d */ /* 0x000fea0003800000 */
.L_x_0:
[----:B------:R-:W-:-:S00]  /*0280*/  BRA `(.L_x_0) ;  /* 0xfffffffc00fc7947 */ /* 0x000fc0000383ffff */
[----:B------:R-:W-:-:S00]  /*0290*/  NOP ;  /* 0x0000000000007918 */ /* 0x000fc00000000000 */
        /* <DEDUP_REMOVED lines=14> */
.L_x_1:


//--------------------- .nv.constant0.triton_poi_fused_mul_2 --------------------------
	.section	.nv.constant0.triton_poi_fused_mul_2,"a",@progbits
	.sectionflags	@""
	.align	4
.nv.constant0.triton_poi_fused_mul_2:
	.zero		556
